	.headerflags	@"EF_CUDA_TEXMODE_UNIFIED EF_CUDA_64BIT_ADDRESS EF_CUDA_SM75 EF_CUDA_VIRTUAL_SM(EF_CUDA_SM75)"
	.elftype	@"ET_EXEC"


//--------------------- .nv.info                  --------------------------
	.section	.nv.info,"",@"SHT_CUDA_INFO"
	.align	4


	//----- nvinfo : EIATTR_MAX_STACK_SIZE
	.align		4
        /*0000*/ 	.byte	0x04, 0x23
        /*0002*/ 	.short	(.L_1 - .L_0)
	.align		4
.L_0:
        /*0004*/ 	.word	index@(latencyDetect)
        /*0008*/ 	.word	0x00000000


	//----- nvinfo : EIATTR_MIN_STACK_SIZE
	.align		4
.L_1:
        /*000c*/ 	.byte	0x04, 0x12
        /*000e*/ 	.short	(.L_3 - .L_2)
	.align		4
.L_2:
        /*0010*/ 	.word	index@(latencyDetect)
        /*0014*/ 	.word	0x00000000


	//----- nvinfo : EIATTR_FRAME_SIZE
	.align		4
.L_3:
        /*0018*/ 	.byte	0x04, 0x11
        /*001a*/ 	.short	(.L_5 - .L_4)
	.align		4
.L_4:
        /*001c*/ 	.word	index@(latencyDetect)
        /*0020*/ 	.word	0x00000000
.L_5:


//--------------------- .nv.info.latencyDetect    --------------------------
	.section	.nv.info.latencyDetect,"",@"SHT_CUDA_INFO"
	.align	4


	//----- nvinfo : EIATTR_PARAM_CBANK
	.align		4
        /*0000*/ 	.byte	0x04, 0x0a
        /*0002*/ 	.short	(.L_7 - .L_6)
	.align		4
.L_6:
        /*0004*/ 	.word	index@(latencyDetect)
        /*0008*/ 	.short	0x0160
        /*000a*/ 	.short	0x0018


	//----- nvinfo : EIATTR_CBANK_PARAM_SIZE
	.align		4
.L_7:
        /*000c*/ 	.byte	0x03, 0x19
        /*000e*/ 	.short	0x0018


	//----- nvinfo : EIATTR_KPARAM_INFO
	.align		4
        /*0010*/ 	.byte	0x04, 0x17
        /*0012*/ 	.short	(.L_9 - .L_8)
.L_8:
        /*0014*/ 	.word	0x00000000
        /*0018*/ 	.short	0x0002
        /*001a*/ 	.short	0x0010
        /*001c*/ 	.byte	0x00, 0xf0, 0x21, 0x00


	//----- nvinfo : EIATTR_KPARAM_INFO
	.align		4
.L_9:
        /*0020*/ 	.byte	0x04, 0x17
        /*0022*/ 	.short	(.L_11 - .L_10)
.L_10:
        /*0024*/ 	.word	0x00000000
        /*0028*/ 	.short	0x0001
        /*002a*/ 	.short	0x0008
        /*002c*/ 	.byte	0x00, 0xf0, 0x21, 0x00


	//----- nvinfo : EIATTR_KPARAM_INFO
	.align		4
.L_11:
        /*0030*/ 	.byte	0x04, 0x17
        /*0032*/ 	.short	(.L_13 - .L_12)
.L_12:
        /*0034*/ 	.word	0x00000000
        /*0038*/ 	.short	0x0000
        /*003a*/ 	.short	0x0000
        /*003c*/ 	.byte	0x00, 0xf0, 0x21, 0x00


	//----- nvinfo : EIATTR_MAXREG_COUNT
	.align		4
.L_13:
        /*0040*/ 	.byte	0x03, 0x1b
        /*0042*/ 	.short	0x00ff


	//----- nvinfo : EIATTR_EXIT_INSTR_OFFSETS
	.align		4
        /*0044*/ 	.byte	0x04, 0x1c
        /*0046*/ 	.short	(.L_15 - .L_14)


	//   ....[0]....
.L_14:
        /*0048*/ 	.word	0x00000140
.L_15:


//--------------------- .nv.constant0.latencyDetect --------------------------
	.section	.nv.constant0.latencyDetect,"a",@progbits
	.align	4
.nv.constant0.latencyDetect:
	.zero		376


//--------------------- .text.latencyDetect       --------------------------
	.section	.text.latencyDetect,"ax",@progbits
	.sectionflags	@"SHF_BARRIERS=1"
	.sectioninfo	@"SHI_REGISTERS=21"
	.align	128
        .global         latencyDetect
        .type           latencyDetect,@function
        .size           latencyDetect,(.L_x_1 - latencyDetect)
        .other          latencyDetect,@"STO_CUDA_ENTRY STV_DEFAULT"
latencyDetect:
.text.latencyDetect:
[----:B------:R-:W-:Y:S02]  /*0000*/  MOV R0, c[0x0][0x160] ;  /* 0x0000580000007a02 */ /* 0x000fe40000000f00 */
[----:B------:R-:W-:Y:S02]  /*0010*/  MOV R1, c[0x0][0x164] ;  /* 0x0000590000017a02 */ /* 0x000fe40000000f00 */
[----:B------:R-:W-:Y:S02]  /*0020*/  MOV R2, c[0x0][0x168] ;  /* 0x00005a0000027a02 */ /* 0x000fe40000000f00 */
[----:B------:R-:W-:Y:S02]  /*0030*/  MOV R3, c[0x0][0x16c] ;  /* 0x00005b0000037a02 */ /* 0x000fe40000000f00 */
[----:B------:R-:W-:Y:S02]  /*0040*/  MOV R4, c[0x0][0x170] ;  /* 0x00005c0000047a02 */ /* 0x000fe40000000f00 */
[----:B------:R-:W-:Y:S04]  /*0050*/  MOV R5, c[0x0][0x174] ;  /* 0x00005d0000057a02 */ /* 0x000fe80000000f00 */
[----:B------:R-:W-:Y:S02]  /*0060*/  CS2R.32 R6, SR_CLOCKLO ;  /* 0x0000000000067805 */ /* 0x000fe40000005000 */
[----:B------:R-:W0:Y:S02]  /*0070*/  LDG.E.STRONG.GPU R10, [R0] ;  /* 0x00000000000a7381 */ /* 0x000e2400001f4900 */
[----:B0-----:R-:W-:Y:S02]  /*0080*/  CS2R.32 R7, SR_CLOCKLO ;  /* 0x0000000000077805 */ /* 0x001fe40000005000 */
[----:B------:R-:W1:Y:S02]  /*0090*/  LDG.E.STRONG.CTA R11, [R0+0x4] ;  /* 0x00000400000b7381 */ /* 0x000e6400001f0900 */
[----:B-1----:R-:W-:Y:S02]  /*00a0*/  CS2R.32 R8, SR_CLOCKLO ;  /* 0x0000000000087805 */ /* 0x002fe40000005000 */
[----:B------:R-:W2:Y:S02]  /*00b0*/  LDG.E.STRONG.CTA R12, [R0+0x8] ;  /* 0x00000800000c7381 */ /* 0x000ea400001f0900 */
[----:B--2---:R-:W0:Y:S02]  /*00c0*/  CS2R.32 R9, SR_CLOCKLO ;  /* 0x0000000000097805 */ /* 0x004e240000005000 */
[----:B------:R-:W-:Y:S02]  /*00d0*/  BAR.SYNC 0x0 ;  /* 0x0000000000007b1d */ /* 0x000fe40000000000 */
[----:B------:R-:W-:Y:S04]  /*00e0*/  IADD3 R14, R7, -R6, RZ ;  /* 0x80000006070e7210 */ /* 0x000fe80007ffe0ff */
[----:B------:R-:W-:Y:S04]  /*00f0*/  IADD3 R15, R8, -R7, RZ ;  /* 0x80000007080f7210 */ /* 0x000fe80007ffe0ff */
[----:B------:R-:W-:Y:S04]  /*0100*/  IADD3 R16, R9, -R8, RZ ;  /* 0x8000000809107210 */ /* 0x000fe80007ffe0ff */
[----:B------:R-:W-:Y:S04]  /*0110*/  STG.E.SYS [R4], R14 ;  /* 0x0000000e04007386 */ /* 0x000fe8000010e900 */
[----:B------:R-:W-:Y:S04]  /*0120*/  STG.E.SYS [R4+0x4], R15 ;  /* 0x0000040f04007386 */ /* 0x000fe8000010e900 */
[----:B------:R-:W-:Y:S04]  /*0130*/  STG.E.SYS [R4+0x8], R16 ;  /* 0x0000081004007386 */ /* 0x000fe8000010e900 */
[----:B------:R-:W-:Y:S02]  /*0140*/  EXIT ;  /* 0x000000000000794d */ /* 0x000fe40003800000 */
.L_x_0:
[----:B------:R-:W-:-:S00]  /*0150*/  BRA `(.L_x_0) ;  /* 0xfffffff000007947 */ /* 0x000fc0000383ffff */
[----:B------:R-:W-:-:S00]  /*0160*/  NOP ;  /* 0x0000000000007918 */ /* 0x000fc00000000000 */
[----:B------:R-:W-:-:S00]  /*0170*/  NOP ;  /* 0x0000000000007918 */ /* 0x000fc00000000000 */
.L_x_1:
